//
// Generated by NVIDIA NVVM Compiler
//
// Compiler Build ID: CL-36424714
// Cuda compilation tools, release 13.0, V13.0.88
// Based on NVVM 20.0.0
//

.version 9.0
.target sm_100
.address_size 64

	// .globl	_Z17conv_kernel_naivePKjPjiiPKf

.visible .entry _Z17conv_kernel_naivePKjPjiiPKf(
	.param .u64 .ptr .align 1 _Z17conv_kernel_naivePKjPjiiPKf_param_0,
	.param .u64 .ptr .align 1 _Z17conv_kernel_naivePKjPjiiPKf_param_1,
	.param .u32 _Z17conv_kernel_naivePKjPjiiPKf_param_2,
	.param .u32 _Z17conv_kernel_naivePKjPjiiPKf_param_3,
	.param .u64 .ptr .align 1 _Z17conv_kernel_naivePKjPjiiPKf_param_4
)
{
	.reg .pred 	%p<91>;
	.reg .b32 	%r<93>;
	.reg .b32 	%f<119>;
	.reg .b64 	%rd<62>;

	ld.param.u64 	%rd6, [_Z17conv_kernel_naivePKjPjiiPKf_param_0];
	ld.param.u64 	%rd5, [_Z17conv_kernel_naivePKjPjiiPKf_param_1];
	ld.param.u32 	%r38, [_Z17conv_kernel_naivePKjPjiiPKf_param_2];
	ld.param.u32 	%r37, [_Z17conv_kernel_naivePKjPjiiPKf_param_3];
	ld.param.u64 	%rd7, [_Z17conv_kernel_naivePKjPjiiPKf_param_4];
	cvta.to.global.u64 	%rd1, %rd7;
	cvta.to.global.u64 	%rd2, %rd6;
	mov.u32 	%r39, %ctaid.x;
	mov.u32 	%r40, %ntid.x;
	mov.u32 	%r41, %tid.x;
	mad.lo.s32 	%r1, %r39, %r40, %r41;
	mov.u32 	%r42, %ctaid.y;
	mov.u32 	%r43, %ntid.y;
	mov.u32 	%r44, %tid.y;
	mad.lo.s32 	%r45, %r42, %r43, %r44;
	max.s32 	%r46, %r1, %r45;
	setp.ge.s32 	%p2, %r46, %r38;
	@%p2 bra 	$L__BB0_46;
	setp.lt.s32 	%p3, %r37, 1;
	mov.f32 	%f117, 0f00000000;
	@%p3 bra 	$L__BB0_45;
	shr.u32 	%r48, %r37, 1;
	sub.s32 	%r3, %r45, %r48;
	sub.s32 	%r4, %r1, %r48;
	and.b32  	%r5, %r37, 7;
	add.s32 	%r6, %r5, -1;
	and.b32  	%r7, %r37, 3;
	and.b32  	%r8, %r37, 2147483640;
	and.b32  	%r9, %r37, 1;
	mov.f32 	%f117, 0f00000000;
	mov.b32 	%r88, 0;
$L__BB0_3:
	setp.lt.u32 	%p4, %r37, 8;
	add.s32 	%r50, %r3, %r88;
	setp.gt.s32 	%p5, %r50, -1;
	setp.lt.s32 	%p6, %r50, %r38;
	and.pred  	%p1, %p5, %p6;
	mul.lo.s32 	%r11, %r50, %r38;
	mul.lo.s32 	%r12, %r88, %r37;
	mov.b32 	%r91, 0;
	@%p4 bra 	$L__BB0_22;
	mov.b32 	%r89, 0;
	cvt.u64.u32 	%rd14, %r12;
$L__BB0_5:
	.pragma "nounroll";
	add.s32 	%r14, %r4, %r89;
	setp.gt.s32 	%p7, %r14, -1;
	setp.lt.s32 	%p8, %r14, %r38;
	and.pred  	%p9, %p7, %p8;
	and.pred  	%p10, %p9, %p1;
	mov.f32 	%f96, 0f00000000;
	not.pred 	%p11, %p10;
	@%p11 bra 	$L__BB0_7;
	add.s32 	%r52, %r14, %r11;
	mul.wide.u32 	%rd8, %r52, 4;
	add.s64 	%rd9, %rd2, %rd8;
	ld.global.u32 	%r53, [%rd9];
	cvt.rn.f32.u32 	%f96, %r53;
$L__BB0_7:
	add.s32 	%r54, %r89, %r12;
	mul.wide.u32 	%rd10, %r54, 4;
	add.s64 	%rd11, %rd1, %rd10;
	ld.global.f32 	%f61, [%rd11];
	fma.rn.f32 	%f5, %f96, %f61, %f117;
	add.s32 	%r15, %r14, 1;
	setp.gt.s32 	%p12, %r15, -1;
	setp.lt.s32 	%p13, %r15, %r38;
	and.pred  	%p14, %p12, %p13;
	and.pred  	%p15, %p14, %p1;
	mov.f32 	%f97, 0f00000000;
	not.pred 	%p16, %p15;
	@%p16 bra 	$L__BB0_9;
	add.s32 	%r55, %r15, %r11;
	mul.wide.u32 	%rd12, %r55, 4;
	add.s64 	%rd13, %rd2, %rd12;
	ld.global.u32 	%r56, [%rd13];
	cvt.rn.f32.u32 	%f97, %r56;
$L__BB0_9:
	cvt.u64.u32 	%rd15, %r89;
	add.s64 	%rd16, %rd15, %rd14;
	shl.b64 	%rd17, %rd16, 2;
	add.s64 	%rd3, %rd1, %rd17;
	ld.global.f32 	%f63, [%rd3+4];
	fma.rn.f32 	%f8, %f97, %f63, %f5;
	add.s32 	%r16, %r14, 2;
	setp.gt.s32 	%p17, %r16, -1;
	setp.lt.s32 	%p18, %r16, %r38;
	and.pred  	%p19, %p17, %p18;
	and.pred  	%p20, %p19, %p1;
	mov.f32 	%f98, 0f00000000;
	not.pred 	%p21, %p20;
	@%p21 bra 	$L__BB0_11;
	add.s32 	%r57, %r16, %r11;
	mul.wide.u32 	%rd18, %r57, 4;
	add.s64 	%rd19, %rd2, %rd18;
	ld.global.u32 	%r58, [%rd19];
	cvt.rn.f32.u32 	%f98, %r58;
$L__BB0_11:
	ld.global.f32 	%f65, [%rd3+8];
	fma.rn.f32 	%f11, %f98, %f65, %f8;
	add.s32 	%r17, %r14, 3;
	setp.gt.s32 	%p22, %r17, -1;
	setp.lt.s32 	%p23, %r17, %r38;
	and.pred  	%p24, %p22, %p23;
	and.pred  	%p25, %p24, %p1;
	mov.f32 	%f99, 0f00000000;
	not.pred 	%p26, %p25;
	@%p26 bra 	$L__BB0_13;
	add.s32 	%r59, %r17, %r11;
	mul.wide.u32 	%rd20, %r59, 4;
	add.s64 	%rd21, %rd2, %rd20;
	ld.global.u32 	%r60, [%rd21];
	cvt.rn.f32.u32 	%f99, %r60;
$L__BB0_13:
	ld.global.f32 	%f67, [%rd3+12];
	fma.rn.f32 	%f14, %f99, %f67, %f11;
	add.s32 	%r18, %r14, 4;
	setp.gt.s32 	%p27, %r18, -1;
	setp.lt.s32 	%p28, %r18, %r38;
	and.pred  	%p29, %p27, %p28;
	and.pred  	%p30, %p29, %p1;
	mov.f32 	%f100, 0f00000000;
	not.pred 	%p31, %p30;
	@%p31 bra 	$L__BB0_15;
	add.s32 	%r61, %r18, %r11;
	mul.wide.u32 	%rd22, %r61, 4;
	add.s64 	%rd23, %rd2, %rd22;
	ld.global.u32 	%r62, [%rd23];
	cvt.rn.f32.u32 	%f100, %r62;
$L__BB0_15:
	ld.global.f32 	%f69, [%rd3+16];
	fma.rn.f32 	%f17, %f100, %f69, %f14;
	add.s32 	%r19, %r14, 5;
	setp.gt.s32 	%p32, %r19, -1;
	setp.lt.s32 	%p33, %r19, %r38;
	and.pred  	%p34, %p32, %p33;
	and.pred  	%p35, %p34, %p1;
	mov.f32 	%f101, 0f00000000;
	not.pred 	%p36, %p35;
	@%p36 bra 	$L__BB0_17;
	add.s32 	%r63, %r19, %r11;
	mul.wide.u32 	%rd24, %r63, 4;
	add.s64 	%rd25, %rd2, %rd24;
	ld.global.u32 	%r64, [%rd25];
	cvt.rn.f32.u32 	%f101, %r64;
$L__BB0_17:
	ld.global.f32 	%f71, [%rd3+20];
	fma.rn.f32 	%f20, %f101, %f71, %f17;
	add.s32 	%r20, %r14, 6;
	setp.gt.s32 	%p37, %r20, -1;
	setp.lt.s32 	%p38, %r20, %r38;
	and.pred  	%p39, %p37, %p38;
	and.pred  	%p40, %p39, %p1;
	mov.f32 	%f102, 0f00000000;
	not.pred 	%p41, %p40;
	@%p41 bra 	$L__BB0_19;
	add.s32 	%r65, %r20, %r11;
	mul.wide.u32 	%rd26, %r65, 4;
	add.s64 	%rd27, %rd2, %rd26;
	ld.global.u32 	%r66, [%rd27];
	cvt.rn.f32.u32 	%f102, %r66;
$L__BB0_19:
	ld.global.f32 	%f73, [%rd3+24];
	fma.rn.f32 	%f23, %f102, %f73, %f20;
	add.s32 	%r21, %r14, 7;
	setp.gt.s32 	%p42, %r21, -1;
	setp.lt.s32 	%p43, %r21, %r38;
	and.pred  	%p44, %p42, %p43;
	and.pred  	%p45, %p44, %p1;
	mov.f32 	%f103, 0f00000000;
	not.pred 	%p46, %p45;
	@%p46 bra 	$L__BB0_21;
	add.s32 	%r67, %r21, %r11;
	mul.wide.u32 	%rd28, %r67, 4;
	add.s64 	%rd29, %rd2, %rd28;
	ld.global.u32 	%r68, [%rd29];
	cvt.rn.f32.u32 	%f103, %r68;
$L__BB0_21:
	ld.global.f32 	%f74, [%rd3+28];
	fma.rn.f32 	%f117, %f103, %f74, %f23;
	add.s32 	%r89, %r89, 8;
	setp.ne.s32 	%p47, %r89, %r8;
	mov.u32 	%r91, %r8;
	@%p47 bra 	$L__BB0_5;
$L__BB0_22:
	setp.eq.s32 	%p48, %r5, 0;
	@%p48 bra 	$L__BB0_44;
	setp.lt.u32 	%p49, %r6, 3;
	@%p49 bra 	$L__BB0_33;
	add.s32 	%r24, %r4, %r91;
	setp.gt.s32 	%p50, %r24, -1;
	setp.lt.s32 	%p51, %r24, %r38;
	and.pred  	%p52, %p50, %p51;
	and.pred  	%p53, %p52, %p1;
	mov.f32 	%f106, 0f00000000;
	not.pred 	%p54, %p53;
	@%p54 bra 	$L__BB0_26;
	add.s32 	%r69, %r24, %r11;
	mul.wide.u32 	%rd30, %r69, 4;
	add.s64 	%rd31, %rd2, %rd30;
	ld.global.u32 	%r70, [%rd31];
	cvt.rn.f32.u32 	%f106, %r70;
$L__BB0_26:
	add.s32 	%r71, %r91, %r12;
	mul.wide.u32 	%rd32, %r71, 4;
	add.s64 	%rd33, %rd1, %rd32;
	ld.global.f32 	%f78, [%rd33];
	fma.rn.f32 	%f31, %f106, %f78, %f117;
	add.s32 	%r25, %r24, 1;
	setp.gt.s32 	%p55, %r25, -1;
	setp.lt.s32 	%p56, %r25, %r38;
	and.pred  	%p57, %p55, %p56;
	and.pred  	%p58, %p57, %p1;
	mov.f32 	%f107, 0f00000000;
	not.pred 	%p59, %p58;
	@%p59 bra 	$L__BB0_28;
	add.s32 	%r72, %r25, %r11;
	mul.wide.u32 	%rd34, %r72, 4;
	add.s64 	%rd35, %rd2, %rd34;
	ld.global.u32 	%r73, [%rd35];
	cvt.rn.f32.u32 	%f107, %r73;
$L__BB0_28:
	cvt.u64.u32 	%rd36, %r12;
	cvt.u64.u32 	%rd37, %r91;
	add.s64 	%rd38, %rd37, %rd36;
	shl.b64 	%rd39, %rd38, 2;
	add.s64 	%rd4, %rd1, %rd39;
	ld.global.f32 	%f80, [%rd4+4];
	fma.rn.f32 	%f34, %f107, %f80, %f31;
	add.s32 	%r26, %r24, 2;
	setp.gt.s32 	%p60, %r26, -1;
	setp.lt.s32 	%p61, %r26, %r38;
	and.pred  	%p62, %p60, %p61;
	and.pred  	%p63, %p62, %p1;
	mov.f32 	%f108, 0f00000000;
	not.pred 	%p64, %p63;
	@%p64 bra 	$L__BB0_30;
	add.s32 	%r74, %r26, %r11;
	mul.wide.u32 	%rd40, %r74, 4;
	add.s64 	%rd41, %rd2, %rd40;
	ld.global.u32 	%r75, [%rd41];
	cvt.rn.f32.u32 	%f108, %r75;
$L__BB0_30:
	ld.global.f32 	%f82, [%rd4+8];
	fma.rn.f32 	%f37, %f108, %f82, %f34;
	add.s32 	%r27, %r24, 3;
	setp.gt.s32 	%p65, %r27, -1;
	setp.lt.s32 	%p66, %r27, %r38;
	and.pred  	%p67, %p65, %p66;
	and.pred  	%p68, %p67, %p1;
	mov.f32 	%f109, 0f00000000;
	not.pred 	%p69, %p68;
	@%p69 bra 	$L__BB0_32;
	add.s32 	%r76, %r27, %r11;
	mul.wide.u32 	%rd42, %r76, 4;
	add.s64 	%rd43, %rd2, %rd42;
	ld.global.u32 	%r77, [%rd43];
	cvt.rn.f32.u32 	%f109, %r77;
$L__BB0_32:
	ld.global.f32 	%f83, [%rd4+12];
	fma.rn.f32 	%f117, %f109, %f83, %f37;
	add.s32 	%r91, %r91, 4;
$L__BB0_33:
	setp.eq.s32 	%p70, %r7, 0;
	@%p70 bra 	$L__BB0_44;
	setp.eq.s32 	%p71, %r7, 1;
	@%p71 bra 	$L__BB0_40;
	add.s32 	%r30, %r4, %r91;
	setp.gt.s32 	%p72, %r30, -1;
	setp.lt.s32 	%p73, %r30, %r38;
	and.pred  	%p74, %p72, %p73;
	and.pred  	%p75, %p74, %p1;
	mov.f32 	%f112, 0f00000000;
	not.pred 	%p76, %p75;
	@%p76 bra 	$L__BB0_37;
	add.s32 	%r78, %r30, %r11;
	mul.wide.u32 	%rd44, %r78, 4;
	add.s64 	%rd45, %rd2, %rd44;
	ld.global.u32 	%r79, [%rd45];
	cvt.rn.f32.u32 	%f112, %r79;
$L__BB0_37:
	add.s32 	%r80, %r91, %r12;
	mul.wide.u32 	%rd46, %r80, 4;
	add.s64 	%rd47, %rd1, %rd46;
	ld.global.f32 	%f87, [%rd47];
	fma.rn.f32 	%f45, %f112, %f87, %f117;
	add.s32 	%r31, %r30, 1;
	setp.gt.s32 	%p77, %r31, -1;
	setp.lt.s32 	%p78, %r31, %r38;
	and.pred  	%p79, %p77, %p78;
	and.pred  	%p80, %p79, %p1;
	mov.f32 	%f113, 0f00000000;
	not.pred 	%p81, %p80;
	@%p81 bra 	$L__BB0_39;
	add.s32 	%r81, %r31, %r11;
	mul.wide.u32 	%rd48, %r81, 4;
	add.s64 	%rd49, %rd2, %rd48;
	ld.global.u32 	%r82, [%rd49];
	cvt.rn.f32.u32 	%f113, %r82;
$L__BB0_39:
	cvt.u64.u32 	%rd50, %r12;
	cvt.u64.u32 	%rd51, %r91;
	add.s64 	%rd52, %rd51, %rd50;
	shl.b64 	%rd53, %rd52, 2;
	add.s64 	%rd54, %rd1, %rd53;
	ld.global.f32 	%f88, [%rd54+4];
	fma.rn.f32 	%f117, %f113, %f88, %f45;
	add.s32 	%r91, %r91, 2;
$L__BB0_40:
	setp.eq.s32 	%p82, %r9, 0;
	@%p82 bra 	$L__BB0_44;
	add.s32 	%r34, %r4, %r91;
	setp.gt.s32 	%p83, %r34, -1;
	setp.lt.s32 	%p84, %r34, %r38;
	and.pred  	%p85, %p83, %p84;
	and.pred  	%p86, %p85, %p1;
	mov.f32 	%f116, 0f00000000;
	not.pred 	%p87, %p86;
	@%p87 bra 	$L__BB0_43;
	add.s32 	%r83, %r34, %r11;
	mul.wide.u32 	%rd55, %r83, 4;
	add.s64 	%rd56, %rd2, %rd55;
	ld.global.u32 	%r84, [%rd56];
	cvt.rn.f32.u32 	%f116, %r84;
$L__BB0_43:
	add.s32 	%r85, %r91, %r12;
	mul.wide.u32 	%rd57, %r85, 4;
	add.s64 	%rd58, %rd1, %rd57;
	ld.global.f32 	%f90, [%rd58];
	fma.rn.f32 	%f117, %f116, %f90, %f117;
$L__BB0_44:
	add.s32 	%r88, %r88, 1;
	setp.ne.s32 	%p88, %r88, %r37;
	@%p88 bra 	$L__BB0_3;
$L__BB0_45:
	setp.lt.f32 	%p89, %f117, 0f00000000;
	selp.f32 	%f91, 0f00000000, %f117, %p89;
	setp.gt.f32 	%p90, %f91, 0f4F800000;
	selp.f32 	%f92, 0f4F800000, %f91, %p90;
	add.f32 	%f93, %f92, 0f3F000000;
	cvt.rzi.u32.f32 	%r86, %f93;
	mad.lo.s32 	%r87, %r38, %r45, %r1;
	cvta.to.global.u64 	%rd59, %rd5;
	mul.wide.s32 	%rd60, %r87, 4;
	add.s64 	%rd61, %rd59, %rd60;
	st.global.u32 	[%rd61], %r86;
$L__BB0_46:
	ret;

}


// ===== COMPILED SASS (sm_100) =====

	.target	sm_100

	.elftype	@"ET_EXEC"


//--------------------- .note.nv.tkinfo           --------------------------
	.section	.note.nv.tkinfo,"",@"SHT_NOTE"
	.sectionflags	@"SHF_NOTE_NV_TKINFO"
	.tkinfo
        /*0018*/ 	.word	0x00000002
        /*0030*/ 	.string	""
        /*0030*/ 	.string	"ptxas"
        /*0030*/ 	.string	"Cuda compilation tools, release 13.0, V13.0.88"
        /*0030*/ 	.string	"Build cuda_13.0.r13.0/compiler.36424714_0"
        /*0030*/ 	.string	"-arch sm_100 -m 64 "



//--------------------- .note.nv.cuinfo           --------------------------
	.section	.note.nv.cuinfo,"",@"SHT_NOTE"
	.sectionflags	@"SHF_NOTE_NV_CUINFO"
        /*0018*/ 	.short	0x0002
        /*001a*/ 	.short	0x0064
        /*001c*/ 	.short	0x0082
	.zero		2


//--------------------- .nv.info                  --------------------------
	.section	.nv.info,"",@"SHT_CUDA_INFO"
	.align	4


	//----- nvinfo : EIATTR_REGCOUNT
	.align		4
        /*0000*/ 	.byte	0x04, 0x2f
        /*0002*/ 	.short	(.L_1 - .L_0)
	.align		4
.L_0:
        /*0004*/ 	.word	index@(_Z17conv_kernel_naivePKjPjiiPKf)
        /*0008*/ 	.word	0x00000020


	//----- nvinfo : EIATTR_FRAME_SIZE
	.align		4
.L_1:
        /*000c*/ 	.byte	0x04, 0x11
        /*000e*/ 	.short	(.L_3 - .L_2)
	.align		4
.L_2:
        /*0010*/ 	.word	index@(_Z17conv_kernel_naivePKjPjiiPKf)
        /*0014*/ 	.word	0x00000000


	//----- nvinfo : EIATTR_MIN_STACK_SIZE
	.align		4
.L_3:
        /*0018*/ 	.byte	0x04, 0x12
        /*001a*/ 	.short	(.L_5 - .L_4)
	.align		4
.L_4:
        /*001c*/ 	.word	index@(_Z17conv_kernel_naivePKjPjiiPKf)
        /*0020*/ 	.word	0x00000000
.L_5:


//--------------------- .nv.compat                --------------------------
	.section	.nv.compat,"",@"SHT_CUDA_COMPAT_INFO"
	.align	4
        /*0000*/ 	.byte	0x02, 0x09, 0x00, 0x00, 0x02, 0x02, 0x01, 0x00, 0x02, 0x05, 0x05, 0x00, 0x03, 0x07, 0x01, 0x01
        /*0010*/ 	.byte	0x02, 0x03, 0x00, 0x00, 0x02, 0x06, 0x01, 0x00, 0x04, 0x0b, 0x08, 0x00, 0x09, 0x00, 0x00, 0x00
        /*0020*/ 	.byte	0x00, 0x00, 0x00, 0x00


//--------------------- .nv.info._Z17conv_kernel_naivePKjPjiiPKf --------------------------
	.section	.nv.info._Z17conv_kernel_naivePKjPjiiPKf,"",@"SHT_CUDA_INFO"
	.sectionflags	@""
	.align	4


	//----- nvinfo : EIATTR_CUDA_API_VERSION
	.align		4
        /*0000*/ 	.byte	0x04, 0x37
        /*0002*/ 	.short	(.L_7 - .L_6)
.L_6:
        /*0004*/ 	.word	0x00000082


	//----- nvinfo : EIATTR_KPARAM_INFO
	.align		4
.L_7:
        /*0008*/ 	.byte	0x04, 0x17
        /*000a*/ 	.short	(.L_9 - .L_8)
.L_8:
        /*000c*/ 	.word	0x00000000
        /*0010*/ 	.short	0x0004
        /*0012*/ 	.short	0x0018
        /*0014*/ 	.byte	0x00, 0xf5, 0x21, 0x00


	//----- nvinfo : EIATTR_KPARAM_INFO
	.align		4
.L_9:
        /*0018*/ 	.byte	0x04, 0x17
        /*001a*/ 	.short	(.L_11 - .L_10)
.L_10:
        /*001c*/ 	.word	0x00000000
        /*0020*/ 	.short	0x0003
        /*0022*/ 	.short	0x0014
        /*0024*/ 	.byte	0x00, 0xf0, 0x11, 0x00


	//----- nvinfo : EIATTR_KPARAM_INFO
	.align		4
.L_11:
        /*0028*/ 	.byte	0x04, 0x17
        /*002a*/ 	.short	(.L_13 - .L_12)
.L_12:
        /*002c*/ 	.word	0x00000000
        /*0030*/ 	.short	0x0002
        /*0032*/ 	.short	0x0010
        /*0034*/ 	.byte	0x00, 0xf0, 0x11, 0x00


	//----- nvinfo : EIATTR_KPARAM_INFO
	.align		4
.L_13:
        /*0038*/ 	.byte	0x04, 0x17
        /*003a*/ 	.short	(.L_15 - .L_14)
.L_14:
        /*003c*/ 	.word	0x00000000
        /*0040*/ 	.short	0x0001
        /*0042*/ 	.short	0x0008
        /*0044*/ 	.byte	0x00, 0xf5, 0x21, 0x00


	//----- nvinfo : EIATTR_KPARAM_INFO
	.align		4
.L_15:
        /*0048*/ 	.byte	0x04, 0x17
        /*004a*/ 	.short	(.L_17 - .L_16)
.L_16:
        /*004c*/ 	.word	0x00000000
        /*0050*/ 	.short	0x0000
        /*0052*/ 	.short	0x0000
        /*0054*/ 	.byte	0x00, 0xf5, 0x21, 0x00


	//----- nvinfo : EIATTR_SPARSE_MMA_MASK
	.align		4
.L_17:
        /*0058*/ 	.byte	0x03, 0x50
        /*005a*/ 	.short	0x0000


	//----- nvinfo : EIATTR_MAXREG_COUNT
	.align		4
        /*005c*/ 	.byte	0x03, 0x1b
        /*005e*/ 	.short	0x00ff


	//----- nvinfo : EIATTR_MERCURY_ISA_VERSION
	.align		4
        /*0060*/ 	.byte	0x03, 0x5f
        /*0062*/ 	.short	0x0101


	//----- nvinfo : EIATTR_VRC_CTA_INIT_COUNT
	.align		4
        /*0064*/ 	.byte	0x02, 0x4a
	.zero		1
	.zero		1


	//----- nvinfo : EIATTR_EXIT_INSTR_OFFSETS
	.align		4
        /*0068*/ 	.byte	0x04, 0x1c
        /*006a*/ 	.short	(.L_19 - .L_18)


	//   ....[0]....
.L_18:
        /*006c*/ 	.word	0x000000c0


	//   ....[1]....
        /*0070*/ 	.word	0x00001110


	//----- nvinfo : EIATTR_CBANK_PARAM_SIZE
	.align		4
.L_19:
        /*0074*/ 	.byte	0x03, 0x19
        /*0076*/ 	.short	0x0020


	//----- nvinfo : EIATTR_PARAM_CBANK
	.align		4
        /*0078*/ 	.byte	0x04, 0x0a
        /*007a*/ 	.short	(.L_21 - .L_20)
	.align		4
.L_20:
        /*007c*/ 	.word	index@(.nv.constant0._Z17conv_kernel_naivePKjPjiiPKf)
        /*0080*/ 	.short	0x0380
        /*0082*/ 	.short	0x0020


	//----- nvinfo : EIATTR_SW_WAR
	.align		4
.L_21:
        /*0084*/ 	.byte	0x04, 0x36
        /*0086*/ 	.short	(.L_23 - .L_22)
.L_22:
        /*0088*/ 	.word	0x00000008
.L_23:


//--------------------- .nv.callgraph             --------------------------
	.section	.nv.callgraph,"",@"SHT_CUDA_CALLGRAPH"
	.align	4
	.sectionentsize	8
	.align		4
        /*0000*/ 	.word	0x00000000
	.align		4
        /*0004*/ 	.word	0xffffffff
	.align		4
        /*0008*/ 	.word	0x00000000
	.align		4
        /*000c*/ 	.word	0xfffffffe
	.align		4
        /*0010*/ 	.word	0x00000000
	.align		4
        /*0014*/ 	.word	0xfffffffd
	.align		4
        /*0018*/ 	.word	0x00000000
	.align		4
        /*001c*/ 	.word	0xfffffffc


//--------------------- .text._Z17conv_kernel_naivePKjPjiiPKf --------------------------
	.section	.text._Z17conv_kernel_naivePKjPjiiPKf,"ax",@progbits
	.align	128
        .global         _Z17conv_kernel_naivePKjPjiiPKf
        .type           _Z17conv_kernel_naivePKjPjiiPKf,@function
        .size           _Z17conv_kernel_naivePKjPjiiPKf,(.L_x_8 - _Z17conv_kernel_naivePKjPjiiPKf)
        .other          _Z17conv_kernel_naivePKjPjiiPKf,@"STO_CUDA_ENTRY STV_DEFAULT"
_Z17conv_kernel_naivePKjPjiiPKf:
.text._Z17conv_kernel_naivePKjPjiiPKf:
[----:B------:R-:W-:Y:S01]  /*0000*/  LDC R1, c[0x0][0x37c] ;  /* 0x0000df00ff017b82 */ /* 0x000fe20000000800 */
[----:B------:R-:W0:Y:S07]  /*0010*/  S2R R3, SR_TID.X ;  /* 0x0000000000037919 */ /* 0x000e2e0000002100 */
[----:B------:R-:W0:Y:S01]  /*0020*/  S2UR UR4, SR_CTAID.X ;  /* 0x00000000000479c3 */ /* 0x000e220000002500 */
[----:B------:R-:W1:Y:S01]  /*0030*/  LDCU UR6, c[0x0][0x390] ;  /* 0x00007200ff0677ac */ /* 0x000e620008000800 */
[----:B------:R-:W2:Y:S06]  /*0040*/  S2R R5, SR_TID.Y ;  /* 0x0000000000057919 */ /* 0x000eac0000002200 */
[----:B------:R-:W0:Y:S08]  /*0050*/  LDC R0, c[0x0][0x360] ;  /* 0x0000d800ff007b82 */ /* 0x000e300000000800 */
[----:B------:R-:W2:Y:S08]  /*0060*/  S2UR UR5, SR_CTAID.Y ;  /* 0x00000000000579c3 */ /* 0x000eb00000002600 */
[----:B------:R-:W2:Y:S01]  /*0070*/  LDC R2, c[0x0][0x364] ;  /* 0x0000d900ff027b82 */ /* 0x000ea20000000800 */
[----:B0-----:R-:W-:-:S02]  /*0080*/  IMAD R0, R0, UR4, R3 ;  /* 0x0000000400007c24 */ /* 0x001fc4000f8e0203 */
[----:B--2---:R-:W-:-:S05]  /*0090*/  IMAD R3, R2, UR5, R5 ;  /* 0x0000000502037c24 */ /* 0x004fca000f8e0205 */
[----:B------:R-:W-:-:S04]  /*00a0*/  VIMNMX R2, PT, PT, R0, R3, !PT ;  /* 0x0000000300027248 */ /* 0x000fc80007fe0100 */
[----:B-1----:R-:W-:-:S13]  /*00b0*/  ISETP.GE.AND P0, PT, R2, UR6, PT ;  /* 0x0000000602007c0c */ /* 0x002fda000bf06270 */
[----:B------:R-:W-:Y:S05]  /*00c0*/  @P0 EXIT ;  /* 0x000000000000094d */ /* 0x000fea0003800000 */
[----:B------:R-:W0:Y:S01]  /*00d0*/  LDCU UR5, c[0x0][0x394] ;  /* 0x00007280ff0577ac */ /* 0x000e220008000800 */
[----:B------:R-:W-:Y:S01]  /*00e0*/  IMAD.MOV.U32 R6, RZ, RZ, RZ ;  /* 0x000000ffff067224 */ /* 0x000fe200078e00ff */
[----:B------:R-:W1:Y:S01]  /*00f0*/  LDCU.64 UR10, c[0x0][0x358] ;  /* 0x00006b00ff0a77ac */ /* 0x000e620008000a00 */
[----:B0-----:R-:W-:-:S09]  /*0100*/  UISETP.GE.AND UP0, UPT, UR5, 0x1, UPT ;  /* 0x000000010500788c */ /* 0x001fd2000bf06270 */
[----:B-1----:R-:W-:Y:S05]  /*0110*/  BRA.U !UP0, `(.L_x_0) ;  /* 0x0000000d08d87547 */ /* 0x002fea000b800000 */
[----:B------:R-:W-:Y:S01]  /*0120*/  ULOP3.LUT UR8, UR5, 0x7, URZ, 0xc0, !UPT ;  /* 0x0000000705087892 */ /* 0x000fe2000f8ec0ff */
[----:B------:R-:W-:Y:S01]  /*0130*/  IMAD.MOV.U32 R6, RZ, RZ, RZ ;  /* 0x000000ffff067224 */ /* 0x000fe200078e00ff */
[----:B------:R-:W-:Y:S02]  /*0140*/  USHF.R.U32.HI UR4, URZ, 0x1, UR5 ;  /* 0x00000001ff047899 */ /* 0x000fe40008011605 */
[----:B------:R-:W-:Y:S02]  /*0150*/  UIADD3 UR6, UPT, UPT, UR8, -0x1, URZ ;  /* 0xffffffff08067890 */ /* 0x000fe4000fffe0ff */
[----:B------:R-:W-:Y:S02]  /*0160*/  ULOP3.LUT UR9, UR5, 0x3, URZ, 0xc0, !UPT ;  /* 0x0000000305097892 */ /* 0x000fe4000f8ec0ff */
[----:B------:R-:W-:Y:S01]  /*0170*/  VIADD R2, R3, -UR4 ;  /* 0x8000000403027c36 */ /* 0x000fe20008000000 */
[----:B------:R-:W-:Y:S01]  /*0180*/  IADD3 R4, PT, PT, R0, -UR4, RZ ;  /* 0x8000000400047c10 */ /* 0x000fe2000fffe0ff */
[----:B------:R-:W-:-:S02]  /*0190*/  ULOP3.LUT UR5, UR5, 0x7ffffff8, URZ, 0xc0, !UPT ;  /* 0x7ffffff805057892 */ /* 0x000fc4000f8ec0ff */
[----:B------:R-:W-:Y:S01]  /*01a0*/  UISETP.GE.U32.AND UP1, UPT, UR6, 0x3, UPT ;  /* 0x000000030600788c */ /* 0x000fe2000bf26070 */
[----:B------:R-:W-:-:S10]  /*01b0*/  UMOV UR4, URZ ;  /* 0x000000ff00047c82 */ /* 0x000fd40008000000 */
.L_x_6:
[----:B------:R-:W0:Y:S01]  /*01c0*/  LDCU.64 UR6, c[0x0][0x390] ;  /* 0x00007200ff0677ac */ /* 0x000e220008000a00 */
[----:B------:R-:W-:Y:S02]  /*01d0*/  VIADD R5, R2, UR4 ;  /* 0x0000000402057c36 */ /* 0x000fe40008000000 */
[----:B------:R-:W-:Y:S01]  /*01e0*/  IMAD.MOV.U32 R7, RZ, RZ, RZ ;  /* 0x000000ffff077224 */ /* 0x000fe200078e00ff */
[----:B0-----:R-:W-:Y:S02]  /*01f0*/  UISETP.GE.U32.AND UP2, UPT, UR7, 0x8, UPT ;  /* 0x000000080700788c */ /* 0x001fe4000bf46070 */
[C---:B------:R-:W-:Y:S01]  /*0200*/  ISETP.GE.AND P0, PT, R5.reuse, UR6, PT ;  /* 0x0000000605007c0c */ /* 0x040fe2000bf06270 */
[----:B------:R-:W-:Y:S02]  /*0210*/  UIMAD UR12, UR4, UR7, URZ ;  /* 0x00000007040c72a4 */ /* 0x000fe4000f8e02ff */
[----:B------:R-:W-:Y:S01]  /*0220*/  UIADD3 UR4, UPT, UPT, UR4, 0x1, URZ ;  /* 0x0000000104047890 */ /* 0x000fe2000fffe0ff */
[----:B------:R-:W-:-:S03]  /*0230*/  ISETP.GT.AND P0, PT, R5, -0x1, !P0 ;  /* 0xffffffff0500780c */ /* 0x000fc60004704270 */
[----:B------:R-:W-:Y:S01]  /*0240*/  UISETP.NE.AND UP0, UPT, UR4, UR7, UPT ;  /* 0x000000070400728c */ /* 0x000fe2000bf05270 */
[----:B------:R-:W-:Y:S10]  /*0250*/  BRA.U !UP2, `(.L_x_1) ;  /* 0x000000050ab87547 */ /* 0x000ff4000b800000 */
[----:B------:R-:W0:Y:S01]  /*0260*/  LDC.64 R10, c[0x0][0x398] ;  /* 0x0000e600ff0a7b82 */ /* 0x000e220000000a00 */
[----:B------:R-:W-:Y:S01]  /*0270*/  IMAD.MOV.U32 R7, RZ, RZ, RZ ;  /* 0x000000ffff077224 */ /* 0x000fe200078e00ff */
[----:B------:R-:W1:Y:S06]  /*0280*/  LDCU UR6, c[0x0][0x390] ;  /* 0x00007200ff0677ac */ /* 0x000e6c0008000800 */
[----:B------:R-:W2:Y:S02]  /*0290*/  LDC.64 R12, c[0x0][0x398] ;  /* 0x0000e600ff0c7b82 */ /* 0x000ea40000000a00 */
.L_x_2:
[----:B------:R-:W-:Y:S01]  /*02a0*/  IADD3 R26, PT, PT, R4, R7, RZ ;  /* 0x00000007041a7210 */ /* 0x000fe20007ffe0ff */
[C---:B------:R-:W-:Y:S01]  /*02b0*/  VIADD R21, R7.reuse, UR12 ;  /* 0x0000000c07157c36 */ /* 0x040fe20008000000 */
[----:B------:R-:W-:Y:S02]  /*02c0*/  IADD3 R18, P1, PT, R7, UR12, RZ ;  /* 0x0000000c07127c10 */ /* 0x000fe4000ff3e0ff */
[C---:B-1----:R-:W-:Y:S01]  /*02d0*/  ISETP.GE.AND P2, PT, R26.reuse, UR6, PT ;  /* 0x000000061a007c0c */ /* 0x042fe2000bf46270 */
[----:B------:R-:W-:-:S03]  /*02e0*/  VIADD R14, R26, 0x1 ;  /* 0x000000011a0e7836 */ /* 0x000fc60000000000 */
[----:B------:R-:W-:Y:S02]  /*02f0*/  ISETP.GT.AND P2, PT, R26, -0x1, !P2 ;  /* 0xffffffff1a00780c */ /* 0x000fe40005744270 */
[C---:B------:R-:W-:Y:S02]  /*0300*/  ISETP.GE.AND P3, PT, R14.reuse, UR6, PT ;  /* 0x000000060e007c0c */ /* 0x040fe4000bf66270 */
[----:B------:R-:W-:Y:S02]  /*0310*/  PLOP3.LUT P2, PT, P2, P0, PT, 0x80, 0x8 ;  /* 0x000000000008781c */ /* 0x000fe40001741070 */
[----:B------:R-:W-:-:S04]  /*0320*/  ISETP.GT.AND P3, PT, R14, -0x1, !P3 ;  /* 0xffffffff0e00780c */ /* 0x000fc80005f64270 */
[----:B------:R-:W-:-:S07]  /*0330*/  PLOP3.LUT P3, PT, P3, P0, PT, 0x80, 0x8 ;  /* 0x000000000008781c */ /* 0x000fce0001f61070 */
[----:B------:R-:W1:Y:S01]  /*0340*/  @P2 LDC.64 R16, c[0x0][0x380] ;  /* 0x0000e000ff102b82 */ /* 0x000e620000000a00 */
[----:B------:R-:W-:-:S07]  /*0350*/  @P2 IMAD R15, R5, UR6, R26 ;  /* 0x00000006050f2c24 */ /* 0x000fce000f8e021a */
[----:B------:R-:W3:Y:S01]  /*0360*/  @P3 LDC.64 R8, c[0x0][0x380] ;  /* 0x0000e000ff083b82 */ /* 0x000ee20000000a00 */
[----:B0-----:R-:W-:-:S06]  /*0370*/  IMAD.WIDE.U32 R20, R21, 0x4, R10 ;  /* 0x0000000415147825 */ /* 0x001fcc00078e000a */
[----:B------:R-:W4:Y:S01]  /*0380*/  LDG.E R21, desc[UR10][R20.64] ;  /* 0x0000000a14157981 */ /* 0x000f22000c1e1900 */
[----:B-1----:R-:W-:-:S04]  /*0390*/  @P2 IMAD.WIDE.U32 R16, R15, 0x4, R16 ;  /* 0x000000040f102825 */ /* 0x002fc800078e0010 */
[----:B------:R-:W-:Y:S02]  /*03a0*/  @P3 IMAD R15, R5, UR6, R14 ;  /* 0x00000006050f3c24 */ /* 0x000fe4000f8e020e */
[----:B------:R0:W5:Y:S02]  /*03b0*/  @P2 LDG.E R17, desc[UR10][R16.64] ;  /* 0x0000000a10112981 */ /* 0x000164000c1e1900 */
[----:B---3--:R-:W-:-:S04]  /*03c0*/  @P3 IMAD.WIDE.U32 R8, R15, 0x4, R8 ;  /* 0x000000040f083825 */ /* 0x008fc800078e0008 */
[----:B------:R-:W-:Y:S01]  /*03d0*/  IMAD.X R15, RZ, RZ, RZ, P1 ;  /* 0x000000ffff0f7224 */ /* 0x000fe200008e06ff */
[----:B------:R1:W3:Y:S01]  /*03e0*/  @P3 LDG.E R23, desc[UR10][R8.64] ;  /* 0x0000000a08173981 */ /* 0x0002e2000c1e1900 */
[----:B--2---:R-:W-:-:S04]  /*03f0*/  LEA R14, P1, R18, R12, 0x2 ;  /* 0x0000000c120e7211 */ /* 0x004fc800078210ff */
[----:B------:R-:W-:-:S05]  /*0400*/  LEA.HI.X R15, R18, R13, R15, 0x2, P1 ;  /* 0x0000000d120f7211 */ /* 0x000fca00008f140f */
[----:B------:R-:W2:Y:S01]  /*0410*/  LDG.E R28, desc[UR10][R14.64+0x4] ;  /* 0x0000040a0e1c7981 */ /* 0x000ea2000c1e1900 */
[C---:B------:R-:W-:Y:S01]  /*0420*/  IADD3 R18, PT, PT, R26.reuse, 0x2, RZ ;  /* 0x000000021a127810 */ /* 0x040fe20007ffe0ff */
[----:B0-----:R-:W-:-:S03]  /*0430*/  VIADD R16, R26, 0x3 ;  /* 0x000000031a107836 */ /* 0x001fc60000000000 */
[----:B------:R-:W-:Y:S01]  /*0440*/  ISETP.GE.AND P1, PT, R18, UR6, PT ;  /* 0x0000000612007c0c */ /* 0x000fe2000bf26270 */
[----:B------:R-:W-:Y:S01]  /*0450*/  VIADD R22, R26, 0x4 ;  /* 0x000000041a167836 */ /* 0x000fe20000000000 */
[----:B------:R-:W-:Y:S02]  /*0460*/  ISETP.GE.AND P4, PT, R16, UR6, PT ;  /* 0x0000000610007c0c */ /* 0x000fe4000bf86270 */
[----:B------:R-:W-:Y:S02]  /*0470*/  ISETP.GT.AND P1, PT, R18, -0x1, !P1 ;  /* 0xffffffff1200780c */ /* 0x000fe40004f24270 */
[----:B------:R-:W-:Y:S01]  /*0480*/  ISETP.GT.AND P4, PT, R16, -0x1, !P4 ;  /* 0xffffffff1000780c */ /* 0x000fe20006784270 */
[----:B------:R-:W-:Y:S01]  /*0490*/  IMAD.MOV.U32 R19, RZ, RZ, RZ ;  /* 0x000000ffff137224 */ /* 0x000fe200078e00ff */
[----:B------:R-:W-:Y:S01]  /*04a0*/  PLOP3.LUT P1, PT, P1, P0, PT, 0x80, 0x8 ;  /* 0x000000000008781c */ /* 0x000fe20000f21070 */
[----:B------:R-:W-:Y:S01]  /*04b0*/  HFMA2 R25, -RZ, RZ, 0, 0 ;  /* 0x00000000ff197431 */ /* 0x000fe200000001ff */
[----:B------:R-:W-:Y:S01]  /*04c0*/  ISETP.GE.AND P5, PT, R22, UR6, PT ;  /* 0x0000000616007c0c */ /* 0x000fe2000bfa6270 */
[----:B------:R-:W-:-:S10]  /*04d0*/  VIADD R24, R26, 0x5 ;  /* 0x000000051a187836 */ /* 0x000fd40000000000 */
[----:B-1----:R-:W0:Y:S01]  /*04e0*/  @P1 LDC.64 R8, c[0x0][0x380] ;  /* 0x0000e000ff081b82 */ /* 0x002e220000000a00 */
[----:B------:R-:W-:Y:S01]  /*04f0*/  @P1 IMAD R29, R5, UR6, R18 ;  /* 0x00000006051d1c24 */ /* 0x000fe2000f8e0212 */
[----:B-----5:R-:W-:Y:S02]  /*0500*/  @P2 I2FP.F32.U32 R19, R17 ;  /* 0x0000001100132245 */ /* 0x020fe40000201000 */
[----:B------:R-:W-:Y:S02]  /*0510*/  PLOP3.LUT P2, PT, P4, P0, PT, 0x80, 0x8 ;  /* 0x000000000008781c */ /* 0x000fe40002741070 */
[----:B------:R-:W-:Y:S02]  /*0520*/  ISETP.GT.AND P4, PT, R22, -0x1, !P5 ;  /* 0xffffffff1600780c */ /* 0x000fe40006f84270 */
[----:B---3--:R-:W-:Y:S02]  /*0530*/  @P3 I2FP.F32.U32 R25, R23 ;  /* 0x0000001700193245 */ /* 0x008fe40000201000 */
[----:B------:R-:W-:Y:S01]  /*0540*/  PLOP3.LUT P3, PT, P4, P0, PT, 0x80, 0x8 ;  /* 0x000000000008781c */ /* 0x000fe20002761070 */
[----:B----4-:R-:W-:Y:S01]  /*0550*/  FFMA R19, R21, R19, R6 ;  /* 0x0000001315137223 */ /* 0x010fe20000000006 */
[----:B------:R-:W-:Y:S01]  /*0560*/  VIADD R6, R26, 0x6 ;  /* 0x000000061a067836 */ /* 0x000fe20000000000 */
[----:B------:R-:W-:-:S04]  /*0570*/  ISETP.GE.AND P4, PT, R24, UR6, PT ;  /* 0x0000000618007c0c */ /* 0x000fc8000bf86270 */
[----:B------:R-:W1:Y:S01]  /*0580*/  @P2 LDC.64 R20, c[0x0][0x380] ;  /* 0x0000e000ff142b82 */ /* 0x000e620000000a00 */
[----:B------:R-:W-:Y:S01]  /*0590*/  ISETP.GE.AND P6, PT, R6, UR6, PT ;  /* 0x0000000606007c0c */ /* 0x000fe2000bfc6270 */
[----:B--2---:R-:W-:Y:S01]  /*05a0*/  FFMA R25, R28, R25, R19 ;  /* 0x000000191c197223 */ /* 0x004fe20000000013 */
[----:B------:R-:W-:Y:S01]  /*05b0*/  VIADD R26, R26, 0x7 ;  /* 0x000000071a1a7836 */ /* 0x000fe20000000000 */
[----:B------:R-:W-:-:S04]  /*05c0*/  ISETP.GT.AND P4, PT, R24, -0x1, !P4 ;  /* 0xffffffff1800780c */ /* 0x000fc80006784270 */
[----:B------:R-:W2:Y:S01]  /*05d0*/  @P3 LDC.64 R18, c[0x0][0x380] ;  /* 0x0000e000ff123b82 */ /* 0x000ea20000000a00 */
[----:B------:R-:W-:Y:S02]  /*05e0*/  ISETP.GT.AND P6, PT, R6, -0x1, !P6 ;  /* 0xffffffff0600780c */ /* 0x000fe400077c4270 */
[----:B------:R-:W-:Y:S02]  /*05f0*/  PLOP3.LUT P4, PT, P4, P0, PT, 0x80, 0x8 ;  /* 0x000000000008781c */ /* 0x000fe40002781070 */
[C---:B------:R-:W-:Y:S02]  /*0600*/  ISETP.GE.AND P5, PT, R26.reuse, UR6, PT ;  /* 0x000000061a007c0c */ /* 0x040fe4000bfa6270 */
[----:B------:R-:W-:Y:S02]  /*0610*/  PLOP3.LUT P6, PT, P6, P0, PT, 0x80, 0x8 ;  /* 0x000000000008781c */ /* 0x000fe400037c1070 */
[----:B------:R-:W-:Y:S01]  /*0620*/  ISETP.GT.AND P5, PT, R26, -0x1, !P5 ;  /* 0xffffffff1a00780c */ /* 0x000fe20006fa4270 */
[----:B------:R-:W-:-:S03]  /*0630*/  @P2 IMAD R17, R5, UR6, R16 ;  /* 0x0000000605112c24 */ /* 0x000fc6000f8e0210 */
[----:B------:R-:W-:Y:S01]  /*0640*/  PLOP3.LUT P5, PT, P5, P0, PT, 0x80, 0x8 ;  /* 0x000000000008781c */ /* 0x000fe20002fa1070 */
[----:B0-----:R-:W-:Y:S02]  /*0650*/  @P1 IMAD.WIDE.U32 R28, R29, 0x4, R8 ;  /* 0x000000041d1c1825 */ /* 0x001fe400078e0008 */
[----:B------:R-:W0:Y:S02]  /*0660*/  @P4 LDC.64 R8, c[0x0][0x380] ;  /* 0x0000e000ff084b82 */ /* 0x000e240000000a00 */
[----:B-1----:R-:W-:Y:S01]  /*0670*/  @P2 IMAD.WIDE.U32 R20, R17, 0x4, R20 ;  /* 0x0000000411142825 */ /* 0x002fe200078e0014 */
[----:B------:R1:W3:Y:S03]  /*0680*/  @P1 LDG.E R27, desc[UR10][R28.64] ;  /* 0x0000000a1c1b1981 */ /* 0x0002e6000c1e1900 */
[C---:B------:R-:W-:Y:S02]  /*0690*/  @P3 IMAD R23, R5.reuse, UR6, R22 ;  /* 0x0000000605173c24 */ /* 0x040fe4000f8e0216 */
[----:B------:R-:W4:Y:S01]  /*06a0*/  @P6 LDC.64 R16, c[0x0][0x380] ;  /* 0x0000e000ff106b82 */ /* 0x000f220000000a00 */
[----:B------:R-:W-:Y:S01]  /*06b0*/  @P4 IMAD R24, R5, UR6, R24 ;  /* 0x0000000605184c24 */ /* 0x000fe2000f8e0218 */
[----:B------:R-:W5:Y:S01]  /*06c0*/  @P2 LDG.E R20, desc[UR10][R20.64] ;  /* 0x0000000a14142981 */ /* 0x000f62000c1e1900 */
[----:B--2---:R-:W-:-:S03]  /*06d0*/  @P3 IMAD.WIDE.U32 R18, R23, 0x4, R18 ;  /* 0x0000000417123825 */ /* 0x004fc600078e0012 */
[----:B------:R-:W2:Y:S02]  /*06e0*/  LDG.E R28, desc[UR10][R14.64+0x1c] ;  /* 0x00001c0a0e1c7981 */ /* 0x000ea4000c1e1900 */
[----:B------:R-:W4:Y:S01]  /*06f0*/  @P5 LDC.64 R22, c[0x0][0x380] ;  /* 0x0000e000ff165b82 */ /* 0x000f220000000a00 */
[----:B-1----:R-:W-:Y:S01]  /*0700*/  @P6 IMAD R29, R5, UR6, R6 ;  /* 0x00000006051d6c24 */ /* 0x002fe2000f8e0206 */
[----:B------:R-:W2:Y:S04]  /*0710*/  @P3 LDG.E R18, desc[UR10][R18.64] ;  /* 0x0000000a12123981 */ /* 0x000ea8000c1e1900 */
[----:B------:R-:W2:Y:S01]  /*0720*/  LDG.E R6, desc[UR10][R14.64+0x8] ;  /* 0x0000080a0e067981 */ /* 0x000ea2000c1e1900 */
[----:B0-----:R-:W-:-:S03]  /*0730*/  @P4 IMAD.WIDE.U32 R8, R24, 0x4, R8 ;  /* 0x0000000418084825 */ /* 0x001fc600078e0008 */
[----:B------:R-:W2:Y:S04]  /*0740*/  LDG.E R24, desc[UR10][R14.64+0xc] ;  /* 0x00000c0a0e187981 */ /* 0x000ea8000c1e1900 */
[----:B------:R0:W2:Y:S01]  /*0750*/  @P4 LDG.E R8, desc[UR10][R8.64] ;  /* 0x0000000a08084981 */ /* 0x0000a2000c1e1900 */
[----:B----4-:R-:W-:-:S03]  /*0760*/  @P6 IMAD.WIDE.U32 R16, R29, 0x4, R16 ;  /* 0x000000041d106825 */ /* 0x010fc600078e0010 */
[----:B------:R-:W4:Y:S01]  /*0770*/  LDG.E R21, desc[UR10][R14.64+0x10] ;  /* 0x0000100a0e157981 */ /* 0x000f22000c1e1900 */
[----:B------:R-:W-:-:S03]  /*0780*/  @P5 IMAD R29, R5, UR6, R26 ;  /* 0x00000006051d5c24 */ /* 0x000fc6000f8e021a */
[----:B------:R-:W4:Y:S01]  /*0790*/  @P6 LDG.E R16, desc[UR10][R16.64] ;  /* 0x0000000a10106981 */ /* 0x000f22000c1e1900 */
[----:B------:R-:W-:-:S03]  /*07a0*/  @P5 IMAD.WIDE.U32 R22, R29, 0x4, R22 ;  /* 0x000000041d165825 */ /* 0x000fc600078e0016 */
[----:B------:R-:W4:Y:S04]  /*07b0*/  LDG.E R19, desc[UR10][R14.64+0x14] ;  /* 0x0000140a0e137981 */ /* 0x000f28000c1e1900 */
[----:B------:R-:W4:Y:S04]  /*07c0*/  @P5 LDG.E R22, desc[UR10][R22.64] ;  /* 0x0000000a16165981 */ /* 0x000f28000c1e1900 */
[----:B------:R1:W4:Y:S01]  /*07d0*/  LDG.E R26, desc[UR10][R14.64+0x18] ;  /* 0x0000180a0e1a7981 */ /* 0x000322000c1e1900 */
[----:B------:R-:W-:Y:S01]  /*07e0*/  MOV R29, RZ ;  /* 0x000000ff001d7202 */ /* 0x000fe20000000f00 */
[----:B0-----:R-:W-:-:S02]  /*07f0*/  IMAD.MOV.U32 R9, RZ, RZ, RZ ;  /* 0x000000ffff097224 */ /* 0x001fc400078e00ff */
[----:B------:R-:W-:Y:S01]  /*0800*/  VIADD R7, R7, 0x8 ;  /* 0x0000000807077836 */ /* 0x000fe20000000000 */
[----:B-1----:R-:W-:Y:S02]  /*0810*/  MOV R15, RZ ;  /* 0x000000ff000f7202 */ /* 0x002fe40000000f00 */
[----:B---3--:R-:W-:Y:S02]  /*0820*/  @P1 I2FP.F32.U32 R29, R27 ;  /* 0x0000001b001d1245 */ /* 0x008fe40000201000 */
[----:B-----5:R-:W-:Y:S01]  /*0830*/  @P2 I2FP.F32.U32 R9, R20 ;  /* 0x0000001400092245 */ /* 0x020fe20000201000 */
[----:B------:R-:W-:Y:S01]  /*0840*/  IMAD.MOV.U32 R20, RZ, RZ, RZ ;  /* 0x000000ffff147224 */ /* 0x000fe200078e00ff */
[----:B------:R-:W-:Y:S02]  /*0850*/  ISETP.NE.AND P1, PT, R7, UR5, PT ;  /* 0x0000000507007c0c */ /* 0x000fe4000bf25270 */
[----:B--2---:R-:W-:Y:S01]  /*0860*/  @P3 I2FP.F32.U32 R20, R18 ;  /* 0x0000001200143245 */ /* 0x004fe20000201000 */
[----:B------:R-:W-:Y:S01]  /*0870*/  FFMA R25, R6, R29, R25 ;  /* 0x0000001d06197223 */ /* 0x000fe20000000019 */
[----:B------:R-:W-:-:S03]  /*0880*/  HFMA2 R6, -RZ, RZ, 0, 0 ;  /* 0x00000000ff067431 */ /* 0x000fc600000001ff */
[----:B------:R-:W-:Y:S01]  /*0890*/  FFMA R24, R24, R9, R25 ;  /* 0x0000000918187223 */ /* 0x000fe20000000019 */
[----:B------:R-:W-:Y:S01]  /*08a0*/  IMAD.MOV.U32 R9, RZ, RZ, RZ ;  /* 0x000000ffff097224 */ /* 0x000fe200078e00ff */
[----:B------:R-:W-:Y:S02]  /*08b0*/  @P4 I2FP.F32.U32 R6, R8 ;  /* 0x0000000800064245 */ /* 0x000fe40000201000 */
[----:B----4-:R-:W-:Y:S01]  /*08c0*/  FFMA R20, R21, R20, R24 ;  /* 0x0000001415147223 */ /* 0x010fe20000000018 */
[----:B------:R-:W-:-:S03]  /*08d0*/  @P6 I2FP.F32.U32 R9, R16 ;  /* 0x0000001000096245 */ /* 0x000fc60000201000 */
[----:B------:R-:W-:Y:S01]  /*08e0*/  FFMA R19, R19, R6, R20 ;  /* 0x0000000613137223 */ /* 0x000fe20000000014 */
[----:B------:R-:W-:-:S03]  /*08f0*/  @P5 I2FP.F32.U32 R15, R22 ;  /* 0x00000016000f5245 */ /* 0x000fc60000201000 */
[----:B------:R-:W-:-:S04]  /*0900*/  FFMA R9, R26, R9, R19 ;  /* 0x000000091a097223 */ /* 0x000fc80000000013 */
[----:B------:R-:W-:Y:S01]  /*0910*/  FFMA R6, R28, R15, R9 ;  /* 0x0000000f1c067223 */ /* 0x000fe20000000009 */
[----:B------:R-:W-:Y:S06]  /*0920*/  @P1 BRA `(.L_x_2) ;  /* 0xfffffff8005c1947 */ /* 0x000fec000383ffff */
[----:B------:R-:W-:-:S07]  /*0930*/  IMAD.U32 R7, RZ, RZ, UR5 ;  /* 0x00000005ff077e24 */ /* 0x000fce000f8e00ff */
.L_x_1:
[----:B------:R-:W-:-:S09]  /*0940*/  UISETP.NE.AND UP2, UPT, UR8, URZ, UPT ;  /* 0x000000ff0800728c */ /* 0x000fd2000bf45270 */
[----:B------:R-:W-:Y:S05]  /*0950*/  BRA.U !UP2, `(.L_x_3) ;  /* 0x000000050ac47547 */ /* 0x000fea000b800000 */
[----:B------:R-:W-:Y:S01]  /*0960*/  UISETP.NE.AND UP2, UPT, UR9, URZ, UPT ;  /* 0x000000ff0900728c */ /* 0x000fe2000bf45270 */
[----:B------:R-:W-:Y:S10]  /*0970*/  BRA.U !UP1, `(.L_x_4) ;  /* 0x0000000109e47547 */ /* 0x000ff4000b800000 */
[----:B------:R-:W-:Y:S01]  /*0980*/  IMAD.IADD R22, R4, 0x1, R7 ;  /* 0x0000000104167824 */ /* 0x000fe200078e0207 */
[----:B------:R-:W0:Y:S03]  /*0990*/  LDC.64 R12, c[0x0][0x398] ;  /* 0x0000e600ff0c7b82 */ /* 0x000e260000000a00 */
[C---:B------:R-:W-:Y:S01]  /*09a0*/  VIADD R24, R22.reuse, 0x2 ;  /* 0x0000000216187836 */ /* 0x040fe20000000000 */
[C---:B------:R-:W-:Y:S01]  /*09b0*/  ISETP.GE.AND P1, PT, R22.reuse, UR6, PT ;  /* 0x0000000616007c0c */ /* 0x040fe2000bf26270 */
[C---:B------:R-:W-:Y:S01]  /*09c0*/  VIADD R20, R22.reuse, 0x3 ;  /* 0x0000000316147836 */ /* 0x040fe20000000000 */
[C---:B------:R-:W-:Y:S02]  /*09d0*/  IADD3 R26, PT, PT, R22.reuse, 0x1, RZ ;  /* 0x00000001161a7810 */ /* 0x040fe40007ffe0ff */
[----:B------:R-:W-:Y:S01]  /*09e0*/  ISETP.GT.AND P1, PT, R22, -0x1, !P1 ;  /* 0xffffffff1600780c */ /* 0x000fe20004f24270 */
[----:B------:R-:W1:Y:S01]  /*09f0*/  LDC.64 R14, c[0x0][0x398] ;  /* 0x0000e600ff0e7b82 */ /* 0x000e620000000a00 */
[----:B------:R-:W-:-:S02]  /*0a00*/  ISETP.GE.AND P2, PT, R26, UR6, PT ;  /* 0x000000061a007c0c */ /* 0x000fc4000bf46270 */
[----:B------:R-:W-:Y:S02]  /*0a10*/  PLOP3.LUT P1, PT, P1, P0, PT, 0x80, 0x8 ;  /* 0x000000000008781c */ /* 0x000fe40000f21070 */
[----:B------:R-:W-:Y:S02]  /*0a20*/  ISETP.GE.AND P3, PT, R24, UR6, PT ;  /* 0x0000000618007c0c */ /* 0x000fe4000bf66270 */
[----:B------:R-:W-:Y:S02]  /*0a30*/  ISETP.GT.AND P2, PT, R26, -0x1, !P2 ;  /* 0xffffffff1a00780c */ /* 0x000fe40005744270 */
[----:B------:R-:W-:Y:S02]  /*0a40*/  ISETP.GT.AND P3, PT, R24, -0x1, !P3 ;  /* 0xffffffff1800780c */ /* 0x000fe40005f64270 */
[----:B------:R-:W-:Y:S02]  /*0a50*/  ISETP.GE.AND P4, PT, R20, UR6, PT ;  /* 0x0000000614007c0c */ /* 0x000fe4000bf86270 */
[----:B------:R-:W-:-:S02]  /*0a60*/  PLOP3.LUT P2, PT, P2, P0, PT, 0x80, 0x8 ;  /* 0x000000000008781c */ /* 0x000fc40001741070 */
[----:B------:R-:W-:Y:S01]  /*0a70*/  PLOP3.LUT P3, PT, P3, P0, PT, 0x80, 0x8 ;  /* 0x000000000008781c */ /* 0x000fe20001f61070 */
[----:B------:R-:W2:Y:S01]  /*0a80*/  @P1 LDC.64 R18, c[0x0][0x380] ;  /* 0x0000e000ff121b82 */ /* 0x000ea20000000a00 */
[----:B------:R-:W-:Y:S01]  /*0a90*/  ISETP.GT.AND P4, PT, R20, -0x1, !P4 ;  /* 0xffffffff1400780c */ /* 0x000fe20006784270 */
[----:B------:R-:W-:-:S03]  /*0aa0*/  @P1 IMAD R21, R5, UR6, R22 ;  /* 0x0000000605151c24 */ /* 0x000fc6000f8e0216 */
[----:B------:R-:W-:-:S05]  /*0ab0*/  PLOP3.LUT P4, PT, P4, P0, PT, 0x80, 0x8 ;  /* 0x000000000008781c */ /* 0x000fca0002781070 */
[----:B------:R-:W3:Y:S08]  /*0ac0*/  @P2 LDC.64 R16, c[0x0][0x380] ;  /* 0x0000e000ff102b82 */ /* 0x000ef00000000a00 */
[----:B------:R-:W4:Y:S01]  /*0ad0*/  @P3 LDC.64 R10, c[0x0][0x380] ;  /* 0x0000e000ff0a3b82 */ /* 0x000f220000000a00 */
[----:B------:R-:W-:Y:S01]  /*0ae0*/  IADD3 R25, PT, PT, R7, UR12, RZ ;  /* 0x0000000c07197c10 */ /* 0x000fe2000fffe0ff */
[----:B------:R-:W-:-:S02]  /*0af0*/  @P2 IMAD R27, R5, UR6, R26 ;  /* 0x00000006051b2c24 */ /* 0x000fc4000f8e021a */
[----:B--2---:R-:W-:Y:S01]  /*0b00*/  @P1 IMAD.WIDE.U32 R18, R21, 0x4, R18 ;  /* 0x0000000415121825 */ /* 0x004fe200078e0012 */
[----:B------:R-:W-:-:S03]  /*0b10*/  IADD3 R21, P5, PT, R7, UR12, RZ ;  /* 0x0000000c07157c10 */ /* 0x000fc6000ffbe0ff */
[----:B------:R-:W2:Y:S01]  /*0b20*/  @P4 LDC.64 R8, c[0x0][0x380] ;  /* 0x0000e000ff084b82 */ /* 0x000ea20000000a00 */
[----:B------:R-:W-:Y:S02]  /*0b30*/  @P3 IMAD R23, R5, UR6, R24 ;  /* 0x0000000605173c24 */ /* 0x000fe4000f8e0218 */
[----:B------:R-:W-:Y:S01]  /*0b40*/  IMAD.X R22, RZ, RZ, RZ, P5 ;  /* 0x000000ffff167224 */ /* 0x000fe200028e06ff */
[----:B------:R5:W5:Y:S01]  /*0b50*/  @P1 LDG.E R18, desc[UR10][R18.64] ;  /* 0x0000000a12121981 */ /* 0x000b62000c1e1900 */
[----:B0-----:R-:W-:Y:S01]  /*0b60*/  LEA R12, P5, R21, R12, 0x2 ;  /* 0x0000000c150c7211 */ /* 0x001fe200078a10ff */
[----:B-1----:R-:W-:-:S03]  /*0b70*/  IMAD.WIDE.U32 R14, R25, 0x4, R14 ;  /* 0x00000004190e7825 */ /* 0x002fc600078e000e */
[----:B------:R-:W-:Y:S01]  /*0b80*/  LEA.HI.X R13, R21, R13, R22, 0x2, P5 ;  /* 0x0000000d150d7211 */ /* 0x000fe200028f1416 */
[----:B---3--:R-:W-:Y:S02]  /*0b90*/  @P2 IMAD.WIDE.U32 R16, R27, 0x4, R16 ;  /* 0x000000041b102825 */ /* 0x008fe400078e0010 */
[----:B------:R-:W3:Y:S02]  /*0ba0*/  LDG.E R15, desc[UR10][R14.64] ;  /* 0x0000000a0e0f7981 */ /* 0x000ee4000c1e1900 */
[----:B------:R-:W-:Y:S02]  /*0bb0*/  @P4 IMAD R21, R5, UR6, R20 ;  /* 0x0000000605154c24 */ /* 0x000fe4000f8e0214 */
[----:B----4-:R-:W-:Y:S01]  /*0bc0*/  @P3 IMAD.WIDE.U32 R10, R23, 0x4, R10 ;  /* 0x00000004170a3825 */ /* 0x010fe200078e000a */
[----:B------:R0:W4:Y:S04]  /*0bd0*/  @P2 LDG.E R16, desc[UR10][R16.64] ;  /* 0x0000000a10102981 */ /* 0x000128000c1e1900 */
[----:B------:R-:W4:Y:S01]  /*0be0*/  LDG.E R20, desc[UR10][R12.64+0x8] ;  /* 0x0000080a0c147981 */ /* 0x000f22000c1e1900 */
[----:B--2---:R-:W-:-:S03]  /*0bf0*/  @P4 IMAD.WIDE.U32 R8, R21, 0x4, R8 ;  /* 0x0000000415084825 */ /* 0x004fc600078e0008 */
[----:B------:R-:W2:Y:S04]  /*0c00*/  @P3 LDG.E R10, desc[UR10][R10.64] ;  /* 0x0000000a0a0a3981 */ /* 0x000ea8000c1e1900 */
[----:B------:R-:W2:Y:S04]  /*0c10*/  LDG.E R21, desc[UR10][R12.64+0x4] ;  /* 0x0000040a0c157981 */ /* 0x000ea8000c1e1900 */
[----:B------:R-:W2:Y:S04]  /*0c20*/  @P4 LDG.E R8, desc[UR10][R8.64] ;  /* 0x0000000a08084981 */ /* 0x000ea8000c1e1900 */
[----:B------:R-:W2:Y:S01]  /*0c30*/  LDG.E R23, desc[UR10][R12.64+0xc] ;  /* 0x00000c0a0c177981 */ /* 0x000ea2000c1e1900 */
[----:B-----5:R-:W-:-:S02]  /*0c40*/  IMAD.MOV.U32 R19, RZ, RZ, RZ ;  /* 0x000000ffff137224 */ /* 0x020fc400078e00ff */
[----:B0-----:R-:W-:Y:S01]  /*0c50*/  IMAD.MOV.U32 R17, RZ, RZ, RZ ;  /* 0x000000ffff117224 */ /* 0x001fe200078e00ff */
[----:B------:R-:W-:Y:S02]  /*0c60*/  IADD3 R7, PT, PT, R7, 0x4, RZ ;  /* 0x0000000407077810 */ /* 0x000fe40007ffe0ff */
[----:B------:R-:W-:Y:S01]  /*0c70*/  @P1 I2FP.F32.U32 R19, R18 ;  /* 0x0000001200131245 */ /* 0x000fe20000201000 */
[----:B------:R-:W-:-:S04]  /*0c80*/  HFMA2 R18, -RZ, RZ, 0, 0 ;  /* 0x00000000ff127431 */ /* 0x000fc800000001ff */
[----:B---3--:R-:W-:Y:S01]  /*0c90*/  FFMA R14, R15, R19, R6 ;  /* 0x000000130f0e7223 */ /* 0x008fe20000000006 */
[----:B----4-:R-:W-:Y:S01]  /*0ca0*/  @P2 I2FP.F32.U32 R18, R16 ;  /* 0x0000001000122245 */ /* 0x010fe20000201000 */
[----:B------:R-:W-:Y:S01]  /*0cb0*/  IMAD.MOV.U32 R6, RZ, RZ, RZ ;  /* 0x000000ffff067224 */ /* 0x000fe200078e00ff */
[----:B--2---:R-:W-:-:S03]  /*0cc0*/  @P3 I2FP.F32.U32 R17, R10 ;  /* 0x0000000a00113245 */ /* 0x004fc60000201000 */
[----:B------:R-:W-:Y:S01]  /*0cd0*/  FFMA R21, R21, R18, R14 ;  /* 0x0000001215157223 */ /* 0x000fe2000000000e */
[----:B------:R-:W-:-:S03]  /*0ce0*/  @P4 I2FP.F32.U32 R6, R8 ;  /* 0x0000000800064245 */ /* 0x000fc60000201000 */
[----:B------:R-:W-:-:S04]  /*0cf0*/  FFMA R20, R20, R17, R21 ;  /* 0x0000001114147223 */ /* 0x000fc80000000015 */
[----:B------:R-:W-:-:S07]  /*0d00*/  FFMA R6, R23, R6, R20 ;  /* 0x0000000617067223 */ /* 0x000fce0000000014 */
.L_x_4:
[----:B------:R-:W-:Y:S05]  /*0d10*/  BRA.U !UP2, `(.L_x_3) ;  /* 0x000000010ad47547 */ /* 0x000fea000b800000 */
[----:B------:R-:W0:Y:S01]  /*0d20*/  LDCU UR7, c[0x0][0x394] ;  /* 0x00007280ff0777ac */ /* 0x000e220008000800 */
[----:B------:R-:W-:Y:S02]  /*0d30*/  UISETP.NE.AND UP2, UPT, UR9, 0x1, UPT ;  /* 0x000000010900788c */ /* 0x000fe4000bf45270 */
[----:B0-----:R-:W-:-:S07]  /*0d40*/  ULOP3.LUT UP3, URZ, UR7, 0x1, URZ, 0xc0, !UPT ;  /* 0x0000000107ff7892 */ /* 0x001fce000f86c0ff */
[----:B------:R-:W-:Y:S05]  /*0d50*/  BRA.U !UP2, `(.L_x_5) ;  /* 0x000000010a847547 */ /* 0x000fea000b800000 */
[----:B------:R-:W-:Y:S01]  /*0d60*/  IMAD.IADD R18, R4, 0x1, R7 ;  /* 0x0000000104127824 */ /* 0x000fe200078e0207 */
[----:B------:R-:W0:Y:S01]  /*0d70*/  LDC.64 R8, c[0x0][0x398] ;  /* 0x0000e600ff087b82 */ /* 0x000e220000000a00 */
[----:B------:R-:W-:Y:S02]  /*0d80*/  IADD3 R19, PT, PT, R7, UR12, RZ ;  /* 0x0000000c07137c10 */ /* 0x000fe4000fffe0ff */
[C---:B------:R-:W-:Y:S01]  /*0d90*/  VIADD R16, R18.reuse, 0x1 ;  /* 0x0000000112107836 */ /* 0x040fe20000000000 */
[----:B------:R-:W-:-:S04]  /*0da0*/  ISETP.GE.AND P1, PT, R18, UR6, PT ;  /* 0x0000000612007c0c */ /* 0x000fc8000bf26270 */
[----:B------:R-:W-:Y:S01]  /*0db0*/  ISETP.GT.AND P1, PT, R18, -0x1, !P1 ;  /* 0xffffffff1200780c */ /* 0x000fe20004f24270 */
[----:B------:R-:W1:Y:S01]  /*0dc0*/  LDC.64 R10, c[0x0][0x398] ;  /* 0x0000e600ff0a7b82 */ /* 0x000e620000000a00 */
[C---:B------:R-:W-:Y:S02]  /*0dd0*/  ISETP.GE.AND P2, PT, R16.reuse, UR6, PT ;  /* 0x0000000610007c0c */ /* 0x040fe4000bf46270 */
[----:B------:R-:W-:Y:S02]  /*0de0*/  PLOP3.LUT P1, PT, P1, P0, PT, 0x80, 0x8 ;  /* 0x000000000008781c */ /* 0x000fe40000f21070 */
[----:B------:R-:W-:-:S04]  /*0df0*/  ISETP.GT.AND P2, PT, R16, -0x1, !P2 ;  /* 0xffffffff1000780c */ /* 0x000fc80005744270 */
[----:B------:R-:W-:-:S07]  /*0e00*/  PLOP3.LUT P2, PT, P2, P0, PT, 0x80, 0x8 ;  /* 0x000000000008781c */ /* 0x000fce0001741070 */
[----:B------:R-:W2:Y:S01]  /*0e10*/  @P1 LDC.64 R14, c[0x0][0x380] ;  /* 0x0000e000ff0e1b82 */ /* 0x000ea20000000a00 */
[----:B------:R-:W-:-:S07]  /*0e20*/  @P1 IMAD R17, R5, UR6, R18 ;  /* 0x0000000605111c24 */ /* 0x000fce000f8e0212 */
[----:B------:R-:W3:Y:S01]  /*0e30*/  @P2 LDC.64 R12, c[0x0][0x380] ;  /* 0x0000e000ff0c2b82 */ /* 0x000ee20000000a00 */
[----:B-1----:R-:W-:-:S06]  /*0e40*/  IMAD.WIDE.U32 R10, R19, 0x4, R10 ;  /* 0x00000004130a7825 */ /* 0x002fcc00078e000a */
[----:B------:R-:W4:Y:S01]  /*0e50*/  LDG.E R11, desc[UR10][R10.64] ;  /* 0x0000000a0a0b7981 */ /* 0x000f22000c1e1900 */
[----:B--2---:R-:W-:-:S04]  /*0e60*/  @P1 IMAD.WIDE.U32 R14, R17, 0x4, R14 ;  /* 0x00000004110e1825 */ /* 0x004fc800078e000e */
[----:B------:R-:W-:Y:S01]  /*0e70*/  @P2 IMAD R17, R5, UR6, R16 ;  /* 0x0000000605112c24 */ /* 0x000fe2000f8e0210 */
[----:B------:R-:W-:Y:S01]  /*0e80*/  IADD3 R16, P3, PT, R7, UR12, RZ ;  /* 0x0000000c07107c10 */ /* 0x000fe2000ff7e0ff */
[----:B------:R-:W2:Y:S02]  /*0e90*/  @P1 LDG.E R14, desc[UR10][R14.64] ;  /* 0x0000000a0e0e1981 */ /* 0x000ea4000c1e1900 */
[----:B---3--:R-:W-:-:S04]  /*0ea0*/  @P2 IMAD.WIDE.U32 R12, R17, 0x4, R12 ;  /* 0x00000004110c2825 */ /* 0x008fc800078e000c */
[----:B------:R-:W-:Y:S01]  /*0eb0*/  IMAD.X R17, RZ, RZ, RZ, P3 ;  /* 0x000000ffff117224 */ /* 0x000fe200018e06ff */
[C---:B0-----:R-:W-:Y:S01]  /*0ec0*/  LEA R8, P3, R16.reuse, R8, 0x2 ;  /* 0x0000000810087211 */ /* 0x041fe200078610ff */
[----:B------:R-:W3:Y:S03]  /*0ed0*/  @P2 LDG.E R12, desc[UR10][R12.64] ;  /* 0x0000000a0c0c2981 */ /* 0x000ee6000c1e1900 */
[----:B------:R-:W-:-:S06]  /*0ee0*/  LEA.HI.X R9, R16, R9, R17, 0x2, P3 ;  /* 0x0000000910097211 */ /* 0x000fcc00018f1411 */
[----:B------:R-:W5:Y:S01]  /*0ef0*/  LDG.E R9, desc[UR10][R8.64+0x4] ;  /* 0x0000040a08097981 */ /* 0x000f62000c1e1900 */
[----:B------:R-:W-:Y:S02]  /*0f00*/  IMAD.MOV.U32 R17, RZ, RZ, RZ ;  /* 0x000000ffff117224 */ /* 0x000fe400078e00ff */
[----:B------:R-:W-:Y:S01]  /*0f10*/  VIADD R7, R7, 0x2 ;  /* 0x0000000207077836 */ /* 0x000fe20000000000 */
[----:B--2---:R-:W-:Y:S02]  /*0f20*/  @P1 I2FP.F32.U32 R17, R14 ;  /* 0x0000000e00111245 */ /* 0x004fe40000201000 */
[----:B------:R-:W-:-:S03]  /*0f30*/  MOV R14, RZ ;  /* 0x000000ff000e7202 */ /* 0x000fc60000000f00 */
[----:B----4-:R-:W-:Y:S01]  /*0f40*/  FFMA R6, R11, R17, R6 ;  /* 0x000000110b067223 */ /* 0x010fe20000000006 */
[----:B---3--:R-:W-:-:S05]  /*0f50*/  @P2 I2FP.F32.U32 R14, R12 ;  /* 0x0000000c000e2245 */ /* 0x008fca0000201000 */
[----:B-----5:R-:W-:-:S07]  /*0f60*/  FFMA R6, R9, R14, R6 ;  /* 0x0000000e09067223 */ /* 0x020fce0000000006 */
.L_x_5:
[----:B------:R-:W-:Y:S05]  /*0f70*/  BRA.U !UP3, `(.L_x_3) ;  /* 0x000000010b3c7547 */ /* 0x000fea000b800000 */
[----:B------:R-:W-:Y:S01]  /*0f80*/  IMAD.IADD R12, R4, 0x1, R7 ;  /* 0x00000001040c7824 */ /* 0x000fe200078e0207 */
[----:B------:R-:W0:Y:S01]  /*0f90*/  LDC.64 R10, c[0x0][0x398] ;  /* 0x0000e600ff0a7b82 */ /* 0x000e220000000a00 */
[----:B------:R-:W-:-:S03]  /*0fa0*/  IADD3 R7, PT, PT, R7, UR12, RZ ;  /* 0x0000000c07077c10 */ /* 0x000fc6000fffe0ff */
[----:B------:R-:W-:-:S04]  /*0fb0*/  ISETP.GE.AND P1, PT, R12, UR6, PT ;  /* 0x000000060c007c0c */ /* 0x000fc8000bf26270 */
[----:B------:R-:W-:-:S04]  /*0fc0*/  ISETP.GT.AND P1, PT, R12, -0x1, !P1 ;  /* 0xffffffff0c00780c */ /* 0x000fc80004f24270 */
[----:B------:R-:W-:Y:S01]  /*0fd0*/  PLOP3.LUT P1, PT, P1, P0, PT, 0x80, 0x8 ;  /* 0x000000000008781c */ /* 0x000fe20000f21070 */
[----:B0-----:R-:W-:-:S12]  /*0fe0*/  IMAD.WIDE.U32 R10, R7, 0x4, R10 ;  /* 0x00000004070a7825 */ /* 0x001fd800078e000a */
[----:B------:R-:W0:Y:S01]  /*0ff0*/  @P1 LDC.64 R8, c[0x0][0x380] ;  /* 0x0000e000ff081b82 */ /* 0x000e220000000a00 */
[----:B------:R-:W-:Y:S01]  /*1000*/  @P1 IMAD R5, R5, UR6, R12 ;  /* 0x0000000605051c24 */ /* 0x000fe2000f8e020c */
[----:B------:R-:W2:Y:S03]  /*1010*/  LDG.E R11, desc[UR10][R10.64] ;  /* 0x0000000a0a0b7981 */ /* 0x000ea6000c1e1900 */
[----:B0-----:R-:W-:-:S06]  /*1020*/  @P1 IMAD.WIDE.U32 R8, R5, 0x4, R8 ;  /* 0x0000000405081825 */ /* 0x001fcc00078e0008 */
[----:B------:R-:W3:Y:S01]  /*1030*/  @P1 LDG.E R8, desc[UR10][R8.64] ;  /* 0x0000000a08081981 */ /* 0x000ee2000c1e1900 */
[----:B------:R-:W-:Y:S01]  /*1040*/  IMAD.MOV.U32 R5, RZ, RZ, RZ ;  /* 0x000000ffff057224 */ /* 0x000fe200078e00ff */
[----:B---3--:R-:W-:-:S05]  /*1050*/  @P1 I2FP.F32.U32 R5, R8 ;  /* 0x0000000800051245 */ /* 0x008fca0000201000 */
[----:B--2---:R-:W-:-:S07]  /*1060*/  FFMA R6, R11, R5, R6 ;  /* 0x000000050b067223 */ /* 0x004fce0000000006 */
.L_x_3:
[----:B------:R-:W-:Y:S05]  /*1070*/  BRA.U UP0, `(.L_x_6) ;  /* 0xfffffff100507547 */ /* 0x000fea000b83ffff */
.L_x_0:
[C---:B------:R-:W-:Y:S01]  /*1080*/  FSETP.GEU.AND P0, PT, R6.reuse, RZ, PT ;  /* 0x000000ff0600720b */ /* 0x040fe20003f0e000 */
[----:B------:R-:W0:Y:S01]  /*1090*/  LDC.64 R4, c[0x0][0x388] ;  /* 0x0000e200ff047b82 */ /* 0x000e220000000a00 */
[----:B------:R-:W-:Y:S02]  /*10a0*/  IMAD R3, R3, UR6, R0 ;  /* 0x0000000603037c24 */ /* 0x000fe4000f8e0200 */
[----:B------:R-:W-:-:S04]  /*10b0*/  FSEL R6, R6, RZ, P0 ;  /* 0x000000ff06067208 */ /* 0x000fc80000000000 */
[----:B------:R-:W-:-:S05]  /*10c0*/  FMNMX.NAN R6, R6, 4.29496729600000000000e+09, PT ;  /* 0x4f80000006067809 */ /* 0x000fca0003820000 */
[----:B------:R-:W-:-:S04]  /*10d0*/  FADD R6, R6, 0.5 ;  /* 0x3f00000006067421 */ /* 0x000fc80000000000 */
[----:B------:R-:W1:Y:S01]  /*10e0*/  F2I.U32.TRUNC.NTZ R7, R6 ;  /* 0x0000000600077305 */ /* 0x000e62000020f000 */
[----:B0-----:R-:W-:-:S05]  /*10f0*/  IMAD.WIDE R2, R3, 0x4, R4 ;  /* 0x0000000403027825 */ /* 0x001fca00078e0204 */
[----:B-1----:R-:W-:Y:S01]  /*1100*/  STG.E desc[UR10][R2.64], R7 ;  /* 0x0000000702007986 */ /* 0x002fe2000c10190a */
[----:B------:R-:W-:Y:S05]  /*1110*/  EXIT ;  /* 0x000000000000794d */ /* 0x000fea0003800000 */
.L_x_7:
[----:B------:R-:W-:-:S00]  /*1120*/  BRA `(.L_x_7) ;  /* 0xfffffffc00fc7947 */ /* 0x000fc0000383ffff */
[----:B------:R-:W-:-:S00]  /*1130*/  NOP ;  /* 0x0000000000007918 */ /* 0x000fc00000000000 */
        /* <DEDUP_REMOVED lines=12> */
.L_x_8:


//--------------------- .nv.shared.reserved.0     --------------------------
	.section	.nv.shared.reserved.0,"aw",@nobits
	.weak		__nv_reservedSMEM_offset_0_alias
	.size		__nv_reservedSMEM_offset_0_alias, 0, 64
	.other		__nv_reservedSMEM_offset_0_alias,@"STO_CUDA_RESERVED_SHARED STV_DEFAULT"
__nv_reservedSMEM_offset_0_alias:
	.zero		0
	.zero		64


//--------------------- .nv.constant0._Z17conv_kernel_naivePKjPjiiPKf --------------------------
	.section	.nv.constant0._Z17conv_kernel_naivePKjPjiiPKf,"a",@progbits
	.sectionflags	@""
	.align	4
.nv.constant0._Z17conv_kernel_naivePKjPjiiPKf:
	.zero		928


//--------------------- SYMBOLS --------------------------

	.type		.nv.reservedSmem.offset0,@object
	.size		.nv.reservedSmem.offset0,0x4
